//
// Generated by NVIDIA NVVM Compiler
//
// Compiler Build ID: CL-36424714
// Cuda compilation tools, release 13.0, V13.0.88
// Based on NVVM 20.0.0
//

.version 9.0
.target sm_100
.address_size 64

	// .globl	_Z6kernelxiPd
.extern .shared .align 16 .b8 sum[];

.visible .entry _Z6kernelxiPd(
	.param .u64 _Z6kernelxiPd_param_0,
	.param .u32 _Z6kernelxiPd_param_1,
	.param .u64 .ptr .align 1 _Z6kernelxiPd_param_2
)
{
	.reg .pred 	%p<10>;
	.reg .b32 	%r<16>;
	.reg .b32 	%f<35>;
	.reg .b64 	%rd<43>;
	.reg .b64 	%fd<9>;

	ld.param.u64 	%rd21, [_Z6kernelxiPd_param_0];
	ld.param.s32 	%rd22, [_Z6kernelxiPd_param_1];
	ld.param.u64 	%rd20, [_Z6kernelxiPd_param_2];
	mov.u32 	%r1, %ctaid.x;
	mov.u32 	%r2, %ntid.x;
	mov.u32 	%r3, %tid.x;
	mad.lo.s32 	%r7, %r1, %r2, %r3;
	cvt.u64.u32 	%rd23, %r7;
	mul.lo.s64 	%rd1, %rd22, %rd23;
	add.s64 	%rd24, %rd1, %rd22;
	min.s64 	%rd2, %rd24, %rd21;
	setp.le.s64 	%p1, %rd2, %rd1;
	mov.f64 	%fd8, 0d0000000000000000;
	@%p1 bra 	$L__BB0_8;
	add.s64 	%rd40, %rd2, -1;
	and.b64  	%rd25, %rd40, 2;
	sub.s64 	%rd26, 1, %rd25;
	cvt.rn.f32.s64 	%f30, %rd26;
	sub.s64 	%rd27, %rd2, %rd1;
	and.b64  	%rd4, %rd27, 3;
	setp.eq.s64 	%p2, %rd4, 0;
	mov.f32 	%f34, 0f00000000;
	@%p2 bra 	$L__BB0_4;
	shl.b64 	%rd28, %rd2, 1;
	add.s64 	%rd38, %rd28, -1;
	neg.s64 	%rd37, %rd4;
	mov.f32 	%f34, 0f00000000;
$L__BB0_3:
	.pragma "nounroll";
	cvt.rn.f32.s64 	%f15, %rd38;
	div.rn.f32 	%f16, %f30, %f15;
	add.f32 	%f34, %f34, %f16;
	neg.f32 	%f30, %f30;
	add.s64 	%rd40, %rd40, -1;
	add.s64 	%rd38, %rd38, -2;
	add.s64 	%rd37, %rd37, 1;
	setp.ne.s64 	%p3, %rd37, 0;
	@%p3 bra 	$L__BB0_3;
$L__BB0_4:
	sub.s64 	%rd29, %rd1, %rd2;
	setp.gt.u64 	%p4, %rd29, -4;
	@%p4 bra 	$L__BB0_7;
	add.s64 	%rd42, %rd40, 1;
	shl.b64 	%rd30, %rd40, 1;
	add.s64 	%rd41, %rd30, -5;
$L__BB0_6:
	add.s64 	%rd31, %rd41, 6;
	cvt.rn.f32.s64 	%f17, %rd31;
	div.rn.f32 	%f18, %f30, %f17;
	add.f32 	%f19, %f34, %f18;
	add.s64 	%rd32, %rd41, 4;
	cvt.rn.f32.s64 	%f20, %rd32;
	div.rn.f32 	%f21, %f30, %f20;
	sub.f32 	%f22, %f19, %f21;
	add.s64 	%rd33, %rd41, 2;
	cvt.rn.f32.s64 	%f23, %rd33;
	div.rn.f32 	%f24, %f30, %f23;
	add.f32 	%f25, %f22, %f24;
	cvt.rn.f32.s64 	%f26, %rd41;
	div.rn.f32 	%f27, %f30, %f26;
	sub.f32 	%f34, %f25, %f27;
	add.s64 	%rd42, %rd42, -4;
	add.s64 	%rd41, %rd41, -8;
	setp.gt.s64 	%p5, %rd42, %rd1;
	@%p5 bra 	$L__BB0_6;
$L__BB0_7:
	cvt.f64.f32 	%fd8, %f34;
$L__BB0_8:
	shl.b32 	%r8, %r3, 3;
	mov.u32 	%r9, sum;
	add.s32 	%r4, %r9, %r8;
	st.shared.f64 	[%r4], %fd8;
	setp.lt.u32 	%p6, %r2, 2;
	@%p6 bra 	$L__BB0_13;
	mov.b32 	%r15, 1;
$L__BB0_10:
	bar.sync 	0;
	shl.b32 	%r6, %r15, 1;
	add.s32 	%r11, %r6, -1;
	and.b32  	%r12, %r11, %r3;
	setp.ne.s32 	%p7, %r12, 0;
	@%p7 bra 	$L__BB0_12;
	shl.b32 	%r13, %r15, 3;
	add.s32 	%r14, %r4, %r13;
	ld.shared.f64 	%fd4, [%r14];
	ld.shared.f64 	%fd5, [%r4];
	add.f64 	%fd6, %fd4, %fd5;
	st.shared.f64 	[%r4], %fd6;
$L__BB0_12:
	setp.lt.u32 	%p8, %r6, %r2;
	mov.u32 	%r15, %r6;
	@%p8 bra 	$L__BB0_10;
$L__BB0_13:
	setp.ne.s32 	%p9, %r3, 0;
	@%p9 bra 	$L__BB0_15;
	ld.shared.f64 	%fd7, [sum];
	cvta.to.global.u64 	%rd34, %rd20;
	mul.wide.u32 	%rd35, %r1, 8;
	add.s64 	%rd36, %rd34, %rd35;
	st.global.f64 	[%rd36], %fd7;
$L__BB0_15:
	ret;

}


// ===== COMPILED SASS (sm_100) =====

	.target	sm_100

	.elftype	@"ET_EXEC"


//--------------------- .note.nv.tkinfo           --------------------------
	.section	.note.nv.tkinfo,"",@"SHT_NOTE"
	.sectionflags	@"SHF_NOTE_NV_TKINFO"
	.tkinfo
        /*0018*/ 	.word	0x00000002
        /*0030*/ 	.string	""
        /*0030*/ 	.string	"ptxas"
        /*0030*/ 	.string	"Cuda compilation tools, release 13.0, V13.0.88"
        /*0030*/ 	.string	"Build cuda_13.0.r13.0/compiler.36424714_0"
        /*0030*/ 	.string	"-arch sm_100 -m 64 "



//--------------------- .note.nv.cuinfo           --------------------------
	.section	.note.nv.cuinfo,"",@"SHT_NOTE"
	.sectionflags	@"SHF_NOTE_NV_CUINFO"
        /*0018*/ 	.short	0x0002
        /*001a*/ 	.short	0x0064
        /*001c*/ 	.short	0x0082
	.zero		2


//--------------------- .nv.info                  --------------------------
	.section	.nv.info,"",@"SHT_CUDA_INFO"
	.align	4


	//----- nvinfo : EIATTR_REGCOUNT
	.align		4
        /*0000*/ 	.byte	0x04, 0x2f
        /*0002*/ 	.short	(.L_1 - .L_0)
	.align		4
.L_0:
        /*0004*/ 	.word	index@(_Z6kernelxiPd)
        /*0008*/ 	.word	0x0000001e


	//----- nvinfo : EIATTR_FRAME_SIZE
	.align		4
.L_1:
        /*000c*/ 	.byte	0x04, 0x11
        /*000e*/ 	.short	(.L_3 - .L_2)
	.align		4
.L_2:
        /*0010*/ 	.word	index@($__internal_0_$__cuda_sm3x_div_rn_noftz_f32_slowpath)
        /*0014*/ 	.word	0x00000000


	//----- nvinfo : EIATTR_FRAME_SIZE
	.align		4
.L_3:
        /*0018*/ 	.byte	0x04, 0x11
        /*001a*/ 	.short	(.L_5 - .L_4)
	.align		4
.L_4:
        /*001c*/ 	.word	index@(_Z6kernelxiPd)
        /*0020*/ 	.word	0x00000000


	//----- nvinfo : EIATTR_MIN_STACK_SIZE
	.align		4
.L_5:
        /*0024*/ 	.byte	0x04, 0x12
        /*0026*/ 	.short	(.L_7 - .L_6)
	.align		4
.L_6:
        /*0028*/ 	.word	index@(_Z6kernelxiPd)
        /*002c*/ 	.word	0x00000000
.L_7:


//--------------------- .nv.compat                --------------------------
	.section	.nv.compat,"",@"SHT_CUDA_COMPAT_INFO"
	.align	4
        /*0000*/ 	.byte	0x02, 0x09, 0x00, 0x00, 0x02, 0x02, 0x01, 0x00, 0x02, 0x05, 0x05, 0x00, 0x03, 0x07, 0x01, 0x01
        /*0010*/ 	.byte	0x02, 0x03, 0x00, 0x00, 0x02, 0x06, 0x01, 0x00, 0x04, 0x0b, 0x08, 0x00, 0x01, 0x00, 0x00, 0x00
        /*0020*/ 	.byte	0x00, 0x00, 0x00, 0x00


//--------------------- .nv.info._Z6kernelxiPd    --------------------------
	.section	.nv.info._Z6kernelxiPd,"",@"SHT_CUDA_INFO"
	.sectionflags	@""
	.align	4


	//----- nvinfo : EIATTR_CUDA_API_VERSION
	.align		4
        /*0000*/ 	.byte	0x04, 0x37
        /*0002*/ 	.short	(.L_9 - .L_8)
.L_8:
        /*0004*/ 	.word	0x00000082


	//----- nvinfo : EIATTR_KPARAM_INFO
	.align		4
.L_9:
        /*0008*/ 	.byte	0x04, 0x17
        /*000a*/ 	.short	(.L_11 - .L_10)
.L_10:
        /*000c*/ 	.word	0x00000000
        /*0010*/ 	.short	0x0002
        /*0012*/ 	.short	0x0010
        /*0014*/ 	.byte	0x00, 0xf5, 0x21, 0x00


	//----- nvinfo : EIATTR_KPARAM_INFO
	.align		4
.L_11:
        /*0018*/ 	.byte	0x04, 0x17
        /*001a*/ 	.short	(.L_13 - .L_12)
.L_12:
        /*001c*/ 	.word	0x00000000
        /*0020*/ 	.short	0x0001
        /*0022*/ 	.short	0x0008
        /*0024*/ 	.byte	0x00, 0xf0, 0x11, 0x00


	//----- nvinfo : EIATTR_KPARAM_INFO
	.align		4
.L_13:
        /*0028*/ 	.byte	0x04, 0x17
        /*002a*/ 	.short	(.L_15 - .L_14)
.L_14:
        /*002c*/ 	.word	0x00000000
        /*0030*/ 	.short	0x0000
        /*0032*/ 	.short	0x0000
        /*0034*/ 	.byte	0x00, 0xf0, 0x21, 0x00


	//----- nvinfo : EIATTR_SPARSE_MMA_MASK
	.align		4
.L_15:
        /*0038*/ 	.byte	0x03, 0x50
        /*003a*/ 	.short	0x0000


	//----- nvinfo : EIATTR_MAXREG_COUNT
	.align		4
        /*003c*/ 	.byte	0x03, 0x1b
        /*003e*/ 	.short	0x00ff


	//----- nvinfo : EIATTR_NUM_BARRIERS
	.align		4
        /*0040*/ 	.byte	0x02, 0x4c
        /*0042*/ 	.byte	0x01
	.zero		1


	//----- nvinfo : EIATTR_MERCURY_ISA_VERSION
	.align		4
        /*0044*/ 	.byte	0x03, 0x5f
        /*0046*/ 	.short	0x0101


	//----- nvinfo : EIATTR_VRC_CTA_INIT_COUNT
	.align		4
        /*0048*/ 	.byte	0x02, 0x4a
	.zero		1
	.zero		1


	//----- nvinfo : EIATTR_EXIT_INSTR_OFFSETS
	.align		4
        /*004c*/ 	.byte	0x04, 0x1c
        /*004e*/ 	.short	(.L_17 - .L_16)


	//   ....[0]....
.L_16:
        /*0050*/ 	.word	0x00000b30


	//   ....[1]....
        /*0054*/ 	.word	0x00000bc0


	//----- nvinfo : EIATTR_CRS_STACK_SIZE
	.align		4
.L_17:
        /*0058*/ 	.byte	0x04, 0x1e
        /*005a*/ 	.short	(.L_19 - .L_18)
.L_18:
        /*005c*/ 	.word	0x00000000


	//----- nvinfo : EIATTR_CBANK_PARAM_SIZE
	.align		4
.L_19:
        /*0060*/ 	.byte	0x03, 0x19
        /*0062*/ 	.short	0x0018


	//----- nvinfo : EIATTR_PARAM_CBANK
	.align		4
        /*0064*/ 	.byte	0x04, 0x0a
        /*0066*/ 	.short	(.L_21 - .L_20)
	.align		4
.L_20:
        /*0068*/ 	.word	index@(.nv.constant0._Z6kernelxiPd)
        /*006c*/ 	.short	0x0380
        /*006e*/ 	.short	0x0018


	//----- nvinfo : EIATTR_SW_WAR
	.align		4
.L_21:
        /*0070*/ 	.byte	0x04, 0x36
        /*0072*/ 	.short	(.L_23 - .L_22)
.L_22:
        /*0074*/ 	.word	0x00000008
.L_23:


//--------------------- .nv.callgraph             --------------------------
	.section	.nv.callgraph,"",@"SHT_CUDA_CALLGRAPH"
	.align	4
	.sectionentsize	8
	.align		4
        /*0000*/ 	.word	0x00000000
	.align		4
        /*0004*/ 	.word	0xffffffff
	.align		4
        /*0008*/ 	.word	0x00000000
	.align		4
        /*000c*/ 	.word	0xfffffffe
	.align		4
        /*0010*/ 	.word	0x00000000
	.align		4
        /*0014*/ 	.word	0xfffffffd
	.align		4
        /*0018*/ 	.word	0x00000000
	.align		4
        /*001c*/ 	.word	0xfffffffc


//--------------------- .text._Z6kernelxiPd       --------------------------
	.section	.text._Z6kernelxiPd,"ax",@progbits
	.align	128
        .global         _Z6kernelxiPd
        .type           _Z6kernelxiPd,@function
        .size           _Z6kernelxiPd,(.L_x_32 - _Z6kernelxiPd)
        .other          _Z6kernelxiPd,@"STO_CUDA_ENTRY STV_DEFAULT"
_Z6kernelxiPd:
.text._Z6kernelxiPd:
[----:B------:R-:W-:Y:S01]  /*0000*/  LDC R1, c[0x0][0x37c] ;  /* 0x0000df00ff017b82 */ /* 0x000fe20000000800 */
[----:B------:R-:W0:Y:S01]  /*0010*/  S2R R8, SR_CTAID.X ;  /* 0x0000000000087919 */ /* 0x000e220000002500 */
[----:B------:R-:W1:Y:S01]  /*0020*/  LDCU UR5, c[0x0][0x388] ;  /* 0x00007100ff0577ac */ /* 0x000e620008000800 */
[----:B------:R-:W-:Y:S01]  /*0030*/  BSSY.RECONVERGENT B0, `(.L_x_0) ;  /* 0x000009a000007945 */ /* 0x000fe20003800200 */
[----:B------:R-:W0:Y:S01]  /*0040*/  S2R R7, SR_TID.X ;  /* 0x0000000000077919 */ /* 0x000e220000002100 */
[----:B------:R-:W0:Y:S01]  /*0050*/  LDCU UR6, c[0x0][0x360] ;  /* 0x00006c00ff0677ac */ /* 0x000e220008000800 */
[----:B------:R-:W2:Y:S01]  /*0060*/  LDCU.64 UR8, c[0x0][0x380] ;  /* 0x00007000ff0877ac */ /* 0x000ea20008000a00 */
[----:B-1----:R-:W-:Y:S01]  /*0070*/  USHF.R.S32.HI UR4, URZ, 0x1f, UR5 ;  /* 0x0000001fff047899 */ /* 0x002fe20008011405 */
[----:B0-----:R-:W-:-:S04]  /*0080*/  IMAD R0, R8, UR6, R7 ;  /* 0x0000000608007c24 */ /* 0x001fc8000f8e0207 */
[----:B------:R-:W-:-:S04]  /*0090*/  IMAD.WIDE.U32 R14, R0, UR5, RZ ;  /* 0x00000005000e7c25 */ /* 0x000fc8000f8e00ff */
[----:B------:R-:W-:Y:S01]  /*00a0*/  IMAD R3, R0, UR4, RZ ;  /* 0x0000000400037c24 */ /* 0x000fe2000f8e02ff */
[----:B------:R-:W-:-:S03]  /*00b0*/  IADD3 R21, P1, PT, R14, UR5, RZ ;  /* 0x000000050e157c10 */ /* 0x000fc6000ff3e0ff */
[----:B------:R-:W-:Y:S01]  /*00c0*/  IMAD.IADD R6, R15, 0x1, R3 ;  /* 0x000000010f067824 */ /* 0x000fe200078e0203 */
[----:B--2---:R-:W-:Y:S02]  /*00d0*/  ISETP.LT.U32.AND P0, PT, R21, UR8, PT ;  /* 0x0000000815007c0c */ /* 0x004fe4000bf01070 */
[----:B------:R-:W-:Y:S02]  /*00e0*/  CS2R R2, SRZ ;  /* 0x0000000000027805 */ /* 0x000fe4000001ff00 */
[----:B------:R-:W-:-:S04]  /*00f0*/  IADD3.X R19, PT, PT, R6, UR4, RZ, P1, !PT ;  /* 0x0000000406137c10 */ /* 0x000fc80008ffe4ff */
[----:B------:R-:W-:-:S04]  /*0100*/  ISETP.LT.AND.EX P0, PT, R19, UR9, PT, P0 ;  /* 0x0000000913007c0c */ /* 0x000fc8000bf01300 */
[----:B------:R-:W-:Y:S02]  /*0110*/  SEL R21, R21, UR8, P0 ;  /* 0x0000000815157c07 */ /* 0x000fe40008000000 */
[----:B------:R-:W-:Y:S02]  /*0120*/  SEL R19, R19, UR9, P0 ;  /* 0x0000000913137c07 */ /* 0x000fe40008000000 */
[----:B------:R-:W-:-:S04]  /*0130*/  ISETP.GT.U32.AND P0, PT, R21, R14, PT ;  /* 0x0000000e1500720c */ /* 0x000fc80003f04070 */
[----:B------:R-:W-:-:S13]  /*0140*/  ISETP.GT.AND.EX P0, PT, R19, R6, PT, P0 ;  /* 0x000000061300720c */ /* 0x000fda0003f04300 */
[----:B------:R-:W-:Y:S05]  /*0150*/  @!P0 BRA `(.L_x_1) ;  /* 0x00000008001c8947 */ /* 0x000fea0003800000 */
[C---:B------:R-:W-:Y:S01]  /*0160*/  IADD3 R5, P1, PT, R21.reuse, -0x1, RZ ;  /* 0xffffffff15057810 */ /* 0x040fe20007f3e0ff */
[----:B------:R-:W-:Y:S01]  /*0170*/  IMAD.IADD R17, R21, 0x1, -R14 ;  /* 0x0000000115117824 */ /* 0x000fe200078e0a0e */
[----:B------:R-:W-:Y:S01]  /*0180*/  BSSY.RECONVERGENT B1, `(.L_x_2) ;  /* 0x000002b000017945 */ /* 0x000fe20003800200 */
[----:B------:R-:W-:Y:S01]  /*0190*/  IMAD.MOV.U32 R3, RZ, RZ, RZ ;  /* 0x000000ffff037224 */ /* 0x000fe200078e00ff */
[----:B------:R-:W-:Y:S02]  /*01a0*/  LOP3.LUT R10, R5, 0x2, RZ, 0xc0, !PT ;  /* 0x00000002050a7812 */ /* 0x000fe400078ec0ff */
[----:B------:R-:W-:Y:S02]  /*01b0*/  LOP3.LUT R17, R17, 0x3, RZ, 0xc0, !PT ;  /* 0x0000000311117812 */ /* 0x000fe400078ec0ff */
[----:B------:R-:W-:Y:S02]  /*01c0*/  IADD3 R10, P0, PT, -R10, 0x1, RZ ;  /* 0x000000010a0a7810 */ /* 0x000fe40007f1e1ff */
[----:B------:R-:W-:-:S03]  /*01d0*/  IADD3.X R2, PT, PT, R19, -0x1, RZ, P1, !PT ;  /* 0xffffffff13027810 */ /* 0x000fc60000ffe4ff */
[----:B------:R-:W-:Y:S01]  /*01e0*/  IMAD.X R11, RZ, RZ, -0x1, P0 ;  /* 0xffffffffff0b7424 */ /* 0x000fe200000e06ff */
[----:B------:R-:W-:-:S03]  /*01f0*/  ISETP.NE.U32.AND P0, PT, R17, RZ, PT ;  /* 0x000000ff1100720c */ /* 0x000fc60003f05070 */
[----:B------:R0:W1:Y:S01]  /*0200*/  I2F.S64 R4, R10 ;  /* 0x0000000a00047312 */ /* 0x0000620000301400 */
[----:B------:R-:W-:-:S13]  /*0210*/  ISETP.NE.AND.EX P0, PT, RZ, RZ, PT, P0 ;  /* 0x000000ffff00720c */ /* 0x000fda0003f05300 */
[----:B0-----:R-:W-:Y:S05]  /*0220*/  @!P0 BRA `(.L_x_3) ;  /* 0x0000000000808947 */ /* 0x001fea0003800000 */
[----:B------:R-:W-:Y:S01]  /*0230*/  IADD3 R17, P1, PT, RZ, -R17, RZ ;  /* 0x80000011ff117210 */ /* 0x000fe20007f3e0ff */
[----:B------:R-:W-:Y:S01]  /*0240*/  IMAD.MOV.U32 R3, RZ, RZ, RZ ;  /* 0x000000ffff037224 */ /* 0x000fe200078e00ff */
[----:B------:R-:W-:-:S03]  /*0250*/  LEA R16, P0, R21, 0xffffffff, 0x1 ;  /* 0xffffffff15107811 */ /* 0x000fc600078008ff */
[----:B------:R-:W-:Y:S01]  /*0260*/  IMAD.X R12, RZ, RZ, -0x1, P1 ;  /* 0xffffffffff0c7424 */ /* 0x000fe200008e06ff */
[----:B------:R-:W-:-:S09]  /*0270*/  LEA.HI.X R13, R21, 0xffffffff, R19, 0x1, P0 ;  /* 0xffffffff150d7811 */ /* 0x000fd200000f0c13 */
.L_x_6:
[----:B------:R-:W-:Y:S01]  /*0280*/  IMAD.MOV.U32 R11, RZ, RZ, R13 ;  /* 0x000000ffff0b7224 */ /* 0x000fe200078e000d */
[----:B------:R-:W-:Y:S01]  /*0290*/  IADD3 R17, P0, PT, R17, 0x1, RZ ;  /* 0x0000000111117810 */ /* 0x000fe20007f1e0ff */
[----:B------:R-:W-:Y:S01]  /*02a0*/  IMAD.MOV.U32 R10, RZ, RZ, R16 ;  /* 0x000000ffff0a7224 */ /* 0x000fe200078e0010 */
[----:B------:R-:W-:Y:S03]  /*02b0*/  BSSY.RECONVERGENT B2, `(.L_x_4) ;  /* 0x0000010000027945 */ /* 0x000fe60003800200 */
[----:B------:R-:W0:Y:S01]  /*02c0*/  I2F.S64 R11, R10 ;  /* 0x0000000a000b7312 */ /* 0x000e220000301400 */
[----:B------:R-:W-:Y:S01]  /*02d0*/  IMAD.X R12, RZ, RZ, R12, P0 ;  /* 0x000000ffff0c7224 */ /* 0x000fe200000e060c */
[----:B------:R-:W-:-:S04]  /*02e0*/  ISETP.NE.U32.AND P0, PT, R17, RZ, PT ;  /* 0x000000ff1100720c */ /* 0x000fc80003f05070 */
[----:B------:R-:W-:Y:S02]  /*02f0*/  ISETP.NE.AND.EX P0, PT, R12, RZ, PT, P0 ;  /* 0x000000ff0c00720c */ /* 0x000fe40003f05300 */
[----:B0-----:R-:W0:Y:S08]  /*0300*/  MUFU.RCP R9, R11 ;  /* 0x0000000b00097308 */ /* 0x001e300000001000 */
[----:B-1----:R-:W1:Y:S01]  /*0310*/  FCHK P1, R4, R11 ;  /* 0x0000000b04007302 */ /* 0x002e620000020000 */
[----:B0-----:R-:W-:-:S04]  /*0320*/  FFMA R0, -R11, R9, 1 ;  /* 0x3f8000000b007423 */ /* 0x001fc80000000109 */
[----:B------:R-:W-:-:S04]  /*0330*/  FFMA R9, R9, R0, R9 ;  /* 0x0000000009097223 */ /* 0x000fc80000000009 */
[----:B------:R-:W-:-:S04]  /*0340*/  FFMA R0, R9, R4, RZ ;  /* 0x0000000409007223 */ /* 0x000fc800000000ff */
[----:B------:R-:W-:-:S04]  /*0350*/  FFMA R23, -R11, R0, R4 ;  /* 0x000000000b177223 */ /* 0x000fc80000000104 */
[----:B------:R-:W-:Y:S01]  /*0360*/  FFMA R0, R9, R23, R0 ;  /* 0x0000001709007223 */ /* 0x000fe20000000000 */
[----:B-1----:R-:W-:Y:S06]  /*0370*/  @!P1 BRA `(.L_x_5) ;  /* 0x00000000000c9947 */ /* 0x002fec0003800000 */
[----:B------:R-:W-:Y:S01]  /*0380*/  IMAD.MOV.U32 R0, RZ, RZ, R11 ;  /* 0x000000ffff007224 */ /* 0x000fe200078e000b */
[----:B------:R-:W-:-:S07]  /*0390*/  MOV R10, 0x3b0 ;  /* 0x000003b0000a7802 */ /* 0x000fce0000000f00 */
[----:B------:R-:W-:Y:S05]  /*03a0*/  CALL.REL.NOINC `($__internal_0_$__cuda_sm3x_div_rn_noftz_f32_slowpath) ;  /* 0x0000000800087944 */ /* 0x000fea0003c00000 */
.L_x_5:
[----:B------:R-:W-:Y:S05]  /*03b0*/  BSYNC.RECONVERGENT B2 ;  /* 0x0000000000027941 */ /* 0x000fea0003800200 */
.L_x_4:
[----:B------:R-:W-:Y:S01]  /*03c0*/  IADD3 R5, P1, PT, R5, -0x1, RZ ;  /* 0xffffffff05057810 */ /* 0x000fe20007f3e0ff */
[----:B------:R-:W-:Y:S01]  /*03d0*/  FADD R3, R0, R3 ;  /* 0x0000000300037221 */ /* 0x000fe20000000000 */
[----:B------:R-:W-:Y:S01]  /*03e0*/  IADD3 R16, P2, PT, R16, -0x2, RZ ;  /* 0xfffffffe10107810 */ /* 0x000fe20007f5e0ff */
[----:B------:R-:W-:Y:S01]  /*03f0*/  FADD R4, -R4, -RZ ;  /* 0x800000ff04047221 */ /* 0x000fe20000000100 */
[----:B------:R-:W-:Y:S02]  /*0400*/  IADD3.X R2, PT, PT, R2, -0x1, RZ, P1, !PT ;  /* 0xffffffff02027810 */ /* 0x000fe40000ffe4ff */
[----:B------:R-:W-:Y:S01]  /*0410*/  IADD3.X R13, PT, PT, R13, -0x1, RZ, P2, !PT ;  /* 0xffffffff0d0d7810 */ /* 0x000fe200017fe4ff */
[----:B------:R-:W-:Y:S08]  /*0420*/  @P0 BRA `(.L_x_6) ;  /* 0xfffffffc00940947 */ /* 0x000ff0000383ffff */
.L_x_3:
[----:B------:R-:W-:Y:S05]  /*0430*/  BSYNC.RECONVERGENT B1 ;  /* 0x0000000000017941 */ /* 0x000fea0003800200 */
.L_x_2:
[----:B------:R-:W-:Y:S01]  /*0440*/  IADD3 R21, P1, PT, -R21, R14, RZ ;  /* 0x0000000e15157210 */ /* 0x000fe20007f3e1ff */
[----:B------:R-:W-:Y:S03]  /*0450*/  BSSY.RECONVERGENT B1, `(.L_x_7) ;  /* 0x0000056000017945 */ /* 0x000fe60003800200 */
[----:B------:R-:W-:Y:S01]  /*0460*/  ISETP.GT.U32.AND P0, PT, R21, -0x4, PT ;  /* 0xfffffffc1500780c */ /* 0x000fe20003f04070 */
[----:B------:R-:W-:-:S05]  /*0470*/  IMAD.X R19, R6, 0x1, ~R19, P1 ;  /* 0x0000000106137824 */ /* 0x000fca00008e0e13 */
[----:B------:R-:W-:-:S13]  /*0480*/  ISETP.GT.U32.AND.EX P0, PT, R19, -0x1, PT, P0 ;  /* 0xffffffff1300780c */ /* 0x000fda0003f04100 */
[----:B------:R-:W-:Y:S05]  /*0490*/  @P0 BRA `(.L_x_8) ;  /* 0x0000000400440947 */ /* 0x000fea0003800000 */
[C---:B------:R-:W-:Y:S02]  /*04a0*/  IADD3 R13, P0, PT, R5.reuse, 0x1, RZ ;  /* 0x00000001050d7810 */ /* 0x040fe40007f1e0ff */
[----:B------:R-:W-:-:S03]  /*04b0*/  LEA R12, P1, R5, 0xfffffffb, 0x1 ;  /* 0xfffffffb050c7811 */ /* 0x000fc600078208ff */
[--C-:B------:R-:W-:Y:S01]  /*04c0*/  IMAD.X R17, RZ, RZ, R2.reuse, P0 ;  /* 0x000000ffff117224 */ /* 0x100fe200000e0602 */
[----:B------:R-:W-:-:S09]  /*04d0*/  LEA.HI.X R5, R5, 0xffffffff, R2, 0x1, P1 ;  /* 0xffffffff05057811 */ /* 0x000fd200008f0c02 */
.L_x_17:
[----:B------:R-:W-:Y:S01]  /*04e0*/  IADD3 R10, P0, PT, R12, 0x6, RZ ;  /* 0x000000060c0a7810 */ /* 0x000fe20007f1e0ff */
[----:B------:R-:W-:Y:S04]  /*04f0*/  BSSY.RECONVERGENT B2, `(.L_x_9) ;  /* 0x0000012000027945 */ /* 0x000fe80003800200 */
[----:B------:R-:W-:Y:S01]  /*0500*/  IMAD.X R11, RZ, RZ, R5, P0 ;  /* 0x000000ffff0b7224 */ /* 0x000fe200000e0605 */
[----:B------:R-:W-:-:S04]  /*0510*/  IADD3 R13, P0, PT, R13, -0x4, RZ ;  /* 0xfffffffc0d0d7810 */ /* 0x000fc80007f1e0ff */
[----:B------:R-:W-:Y:S01]  /*0520*/  IADD3.X R17, PT, PT, R17, -0x1, RZ, P0, !PT ;  /* 0xffffffff11117810 */ /* 0x000fe200007fe4ff */
[----:B------:R-:W0:Y:S01]  /*0530*/  I2F.S64 R11, R10 ;  /* 0x0000000a000b7312 */ /* 0x000e220000301400 */
[----:B------:R-:W-:-:S04]  /*0540*/  ISETP.GT.U32.AND P0, PT, R13, R14, PT ;  /* 0x0000000e0d00720c */ /* 0x000fc80003f04070 */
[----:B------:R-:W-:-:S03]  /*0550*/  ISETP.GT.AND.EX P0, PT, R17, R6, PT, P0 ;  /* 0x000000061100720c */ /* 0x000fc60003f04300 */
        /* <DEDUP_REMOVED lines=11> */
.L_x_10:
[----:B------:R-:W-:Y:S05]  /*0610*/  BSYNC.RECONVERGENT B2 ;  /* 0x0000000000027941 */ /* 0x000fea0003800200 */
.L_x_9:
[----:B------:R-:W-:Y:S01]  /*0620*/  IADD3 R10, P1, PT, R12, 0x4, RZ ;  /* 0x000000040c0a7810 */ /* 0x000fe20007f3e0ff */
[----:B------:R-:W-:Y:S01]  /*0630*/  BSSY.RECONVERGENT B2, `(.L_x_11) ;  /* 0x0000010000027945 */ /* 0x000fe20003800200 */
[----:B------:R-:W-:-:S03]  /*0640*/  FADD R3, R0, R3 ;  /* 0x0000000300037221 */ /* 0x000fc60000000000 */
[----:B------:R-:W-:-:S06]  /*0650*/  IMAD.X R11, RZ, RZ, R5, P1 ;  /* 0x000000ffff0b7224 */ /* 0x000fcc00008e0605 */
[----:B------:R-:W0:Y:S08]  /*0660*/  I2F.S64 R11, R10 ;  /* 0x0000000a000b7312 */ /* 0x000e300000301400 */
[----:B0-----:R-:W0:Y:S08]  /*0670*/  MUFU.RCP R9, R11 ;  /* 0x0000000b00097308 */ /* 0x001e300000001000 */
[----:B------:R-:W1:Y:S01]  /*0680*/  FCHK P1, R4, R11 ;  /* 0x0000000b04007302 */ /* 0x000e620000020000 */
        /* <DEDUP_REMOVED lines=9> */
[----:B------:R-:W-:-:S07]  /*0720*/  IMAD.MOV.U32 R2, RZ, RZ, R0 ;  /* 0x000000ffff027224 */ /* 0x000fce00078e0000 */
.L_x_12:
[----:B------:R-:W-:Y:S05]  /*0730*/  BSYNC.RECONVERGENT B2 ;  /* 0x0000000000027941 */ /* 0x000fea0003800200 */
.L_x_11:
[----:B------:R-:W-:Y:S01]  /*0740*/  IADD3 R10, P1, PT, R12, 0x2, RZ ;  /* 0x000000020c0a7810 */ /* 0x000fe20007f3e0ff */
[----:B------:R-:W-:Y:S01]  /*0750*/  BSSY.RECONVERGENT B2, `(.L_x_13) ;  /* 0x000000f000027945 */ /* 0x000fe20003800200 */
[----:B------:R-:W-:-:S03]  /*0760*/  FADD R3, R3, -R2 ;  /* 0x8000000203037221 */ /* 0x000fc60000000000 */
        /* <DEDUP_REMOVED lines=13> */
.L_x_14:
[----:B------:R-:W-:Y:S05]  /*0840*/  BSYNC.RECONVERGENT B2 ;  /* 0x0000000000027941 */ /* 0x000fea0003800200 */
.L_x_13:
[----:B------:R-:W-:Y:S01]  /*0850*/  IMAD.MOV.U32 R11, RZ, RZ, R5 ;  /* 0x000000ffff0b7224 */ /* 0x000fe200078e0005 */
[----:B------:R-:W-:Y:S01]  /*0860*/  BSSY.RECONVERGENT B2, `(.L_x_15) ;  /* 0x0000010000027945 */ /* 0x000fe20003800200 */
[----:B------:R-:W-:Y:S02]  /*0870*/  IMAD.MOV.U32 R10, RZ, RZ, R12 ;  /* 0x000000ffff0a7224 */ /* 0x000fe400078e000c */
[----:B------:R-:W-:Y:S02]  /*0880*/  FADD R3, R3, R0 ;  /* 0x0000000003037221 */ /* 0x000fe40000000000 */
        /* <DEDUP_REMOVED lines=13> */
.L_x_16:
[----:B------:R-:W-:Y:S05]  /*0960*/  BSYNC.RECONVERGENT B2 ;  /* 0x0000000000027941 */ /* 0x000fea0003800200 */
.L_x_15:
[----:B------:R-:W-:Y:S01]  /*0970*/  IADD3 R12, P1, PT, R12, -0x8, RZ ;  /* 0xfffffff80c0c7810 */ /* 0x000fe20007f3e0ff */
[----:B------:R-:W-:-:S03]  /*0980*/  FADD R3, R3, -R2 ;  /* 0x8000000203037221 */ /* 0x000fc60000000000 */
[----:B------:R-:W-:Y:S01]  /*0990*/  IADD3.X R5, PT, PT, R5, -0x1, RZ, P1, !PT ;  /* 0xffffffff05057810 */ /* 0x000fe20000ffe4ff */
[----:B------:R-:W-:Y:S08]  /*09a0*/  @P0 BRA `(.L_x_17) ;  /* 0xfffffff800cc0947 */ /* 0x000ff0000383ffff */
.L_x_8:
[----:B------:R-:W-:Y:S05]  /*09b0*/  BSYNC.RECONVERGENT B1 ;  /* 0x0000000000017941 */ /* 0x000fea0003800200 */
.L_x_7:
[----:B------:R-:W0:Y:S02]  /*09c0*/  F2F.F64.F32 R2, R3 ;  /* 0x0000000300027310 */ /* 0x000e240000201800 */
.L_x_1:
[----:B------:R-:W-:Y:S05]  /*09d0*/  BSYNC.RECONVERGENT B0 ;  /* 0x0000000000007941 */ /* 0x000fea0003800200 */
.L_x_0:
[----:B------:R-:W2:Y:S01]  /*09e0*/  S2UR UR5, SR_CgaCtaId ;  /* 0x00000000000579c3 */ /* 0x000ea20000008800 */
[----:B------:R-:W-:Y:S01]  /*09f0*/  UMOV UR4, 0x400 ;  /* 0x0000040000047882 */ /* 0x000fe20000000000 */
[----:B------:R-:W-:Y:S01]  /*0a00*/  UISETP.GE.U32.AND UP0, UPT, UR6, 0x2, UPT ;  /* 0x000000020600788c */ /* 0x000fe2000bf06070 */
[----:B------:R-:W-:Y:S01]  /*0a10*/  ISETP.NE.AND P1, PT, R7, RZ, PT ;  /* 0x000000ff0700720c */ /* 0x000fe20003f25270 */
[----:B--2---:R-:W-:-:S06]  /*0a20*/  ULEA UR4, UR5, UR4, 0x18 ;  /* 0x0000000405047291 */ /* 0x004fcc000f8ec0ff */
[----:B------:R-:W-:-:S05]  /*0a30*/  LEA R9, R7, UR4, 0x3 ;  /* 0x0000000407097c11 */ /* 0x000fca000f8e18ff */
[----:B0-----:R0:W-:Y:S01]  /*0a40*/  STS.64 [R9], R2 ;  /* 0x0000000209007388 */ /* 0x0011e20000000a00 */
[----:B------:R-:W-:Y:S05]  /*0a50*/  BRA.U !UP0, `(.L_x_18) ;  /* 0x0000000108347547 */ /* 0x000fea000b800000 */
[----:B------:R-:W-:-:S07]  /*0a60*/  IMAD.MOV.U32 R0, RZ, RZ, 0x1 ;  /* 0x00000001ff007424 */ /* 0x000fce00078e00ff */
.L_x_19:
[----:B------:R-:W-:Y:S01]  /*0a70*/  IMAD.SHL.U32 R10, R0, 0x2, RZ ;  /* 0x00000002000a7824 */ /* 0x000fe200078e00ff */
[----:B------:R-:W-:Y:S03]  /*0a80*/  BAR.SYNC.DEFER_BLOCKING 0x0 ;  /* 0x0000000000007b1d */ /* 0x000fe60000010000 */
[----:B0-----:R-:W-:-:S05]  /*0a90*/  VIADD R2, R10, 0xffffffff ;  /* 0xffffffff0a027836 */ /* 0x001fca0000000000 */
[----:B------:R-:W-:-:S13]  /*0aa0*/  LOP3.LUT P0, RZ, R2, R7, RZ, 0xc0, !PT ;  /* 0x0000000702ff7212 */ /* 0x000fda000780c0ff */
[----:B------:R-:W-:Y:S02]  /*0ab0*/  @!P0 IMAD R6, R0, 0x8, R9 ;  /* 0x0000000800068824 */ /* 0x000fe400078e0209 */
[----:B------:R-:W-:Y:S01]  /*0ac0*/  IMAD.MOV.U32 R0, RZ, RZ, R10 ;  /* 0x000000ffff007224 */ /* 0x000fe200078e000a */
[----:B-1----:R-:W-:Y:S04]  /*0ad0*/  @!P0 LDS.64 R4, [R9] ;  /* 0x0000000009048984 */ /* 0x002fe80000000a00 */
[----:B------:R-:W0:Y:S02]  /*0ae0*/  @!P0 LDS.64 R2, [R6] ;  /* 0x0000000006028984 */ /* 0x000e240000000a00 */
[----:B0-----:R-:W-:-:S07]  /*0af0*/  @!P0 DADD R2, R2, R4 ;  /* 0x0000000002028229 */ /* 0x001fce0000000004 */
[----:B------:R2:W-:Y:S01]  /*0b00*/  @!P0 STS.64 [R9], R2 ;  /* 0x0000000209008388 */ /* 0x0005e20000000a00 */
[----:B------:R-:W-:-:S13]  /*0b10*/  ISETP.GE.U32.AND P0, PT, R10, UR6, PT ;  /* 0x000000060a007c0c */ /* 0x000fda000bf06070 */
[----:B--2---:R-:W-:Y:S05]  /*0b20*/  @!P0 BRA `(.L_x_19) ;  /* 0xfffffffc00d08947 */ /* 0x004fea000383ffff */
.L_x_18:
[----:B------:R-:W-:Y:S05]  /*0b30*/  @P1 EXIT ;  /* 0x000000000000194d */ /* 0x000fea0003800000 */
[----:B------:R-:W2:Y:S01]  /*0b40*/  S2UR UR5, SR_CgaCtaId ;  /* 0x00000000000579c3 */ /* 0x000ea20000008800 */
[----:B------:R-:W-:-:S07]  /*0b50*/  UMOV UR4, 0x400 ;  /* 0x0000040000047882 */ /* 0x000fce0000000000 */
[----:B-1----:R-:W0:Y:S01]  /*0b60*/  LDC.64 R4, c[0x0][0x390] ;  /* 0x0000e400ff047b82 */ /* 0x002e220000000a00 */
[----:B--2---:R-:W-:Y:S01]  /*0b70*/  ULEA UR4, UR5, UR4, 0x18 ;  /* 0x0000000405047291 */ /* 0x004fe2000f8ec0ff */
[----:B0-----:R-:W-:-:S08]  /*0b80*/  IMAD.WIDE.U32 R8, R8, 0x8, R4 ;  /* 0x0000000808087825 */ /* 0x001fd000078e0004 */
[----:B------:R-:W0:Y:S02]  /*0b90*/  LDS.64 R2, [UR4] ;  /* 0x00000004ff027984 */ /* 0x000e240008000a00 */
[----:B------:R-:W0:Y:S02]  /*0ba0*/  LDCU.64 UR4, c[0x0][0x358] ;  /* 0x00006b00ff0477ac */ /* 0x000e240008000a00 */
[----:B0-----:R-:W-:Y:S01]  /*0bb0*/  STG.E.64 desc[UR4][R8.64], R2 ;  /* 0x0000000208007986 */ /* 0x001fe2000c101b04 */
[----:B------:R-:W-:Y:S05]  /*0bc0*/  EXIT ;  /* 0x000000000000794d */ /* 0x000fea0003800000 */
        .weak           $__internal_0_$__cuda_sm3x_div_rn_noftz_f32_slowpath
        .type           $__internal_0_$__cuda_sm3x_div_rn_noftz_f32_slowpath,@function
        .size           $__internal_0_$__cuda_sm3x_div_rn_noftz_f32_slowpath,(.L_x_32 - $__internal_0_$__cuda_sm3x_div_rn_noftz_f32_slowpath)
$__internal_0_$__cuda_sm3x_div_rn_noftz_f32_slowpath:
[----:B------:R-:W-:Y:S01]  /*0bd0*/  SHF.R.U32.HI R9, RZ, 0x17, R0 ;  /* 0x00000017ff097819 */ /* 0x000fe20000011600 */
[----:B------:R-:W-:Y:S01]  /*0be0*/  BSSY.RECONVERGENT B3, `(.L_x_20) ;  /* 0x0000063000037945 */ /* 0x000fe20003800200 */
[--C-:B------:R-:W-:Y:S01]  /*0bf0*/  SHF.R.U32.HI R18, RZ, 0x17, R4.reuse ;  /* 0x00000017ff127819 */ /* 0x100fe20000011604 */
[----:B------:R-:W-:Y:S01]  /*0c00*/  IMAD.MOV.U32 R25, RZ, RZ, R4 ;  /* 0x000000ffff197224 */ /* 0x000fe200078e0004 */
[----:B------:R-:W-:Y:S02]  /*0c10*/  LOP3.LUT R9, R9, 0xff, RZ, 0xc0, !PT ;  /* 0x000000ff09097812 */ /* 0x000fe400078ec0ff */
[----:B------:R-:W-:-:S03]  /*0c20*/  LOP3.LUT R18, R18, 0xff, RZ, 0xc0, !PT ;  /* 0x000000ff12127812 */ /* 0x000fc600078ec0ff */
[----:B------:R-:W-:Y:S02]  /*0c30*/  VIADD R20, R9, 0xffffffff ;  /* 0xffffffff09147836 */ /* 0x000fe40000000000 */
[----:B------:R-:W-:-:S03]  /*0c40*/  VIADD R22, R18, 0xffffffff ;  /* 0xffffffff12167836 */ /* 0x000fc60000000000 */
[----:B------:R-:W-:-:S04]  /*0c50*/  ISETP.GT.U32.AND P1, PT, R20, 0xfd, PT ;  /* 0x000000fd1400780c */ /* 0x000fc80003f24070 */
[----:B------:R-:W-:-:S13]  /*0c60*/  ISETP.GT.U32.OR P1, PT, R22, 0xfd, P1 ;  /* 0x000000fd1600780c */ /* 0x000fda0000f24470 */
[----:B------:R-:W-:Y:S01]  /*0c70*/  @!P1 IMAD.MOV.U32 R11, RZ, RZ, RZ ;  /* 0x000000ffff0b9224 */ /* 0x000fe200078e00ff */
[----:B------:R-:W-:Y:S06]  /*0c80*/  @!P1 BRA `(.L_x_21) ;  /* 0x00000000005c9947 */ /* 0x000fec0003800000 */
[----:B------:R-:W-:Y:S02]  /*0c90*/  FSETP.GTU.FTZ.AND P1, PT, |R4|, +INF , PT ;  /* 0x7f8000000400780b */ /* 0x000fe40003f3c200 */
[----:B------:R-:W-:-:S04]  /*0ca0*/  FSETP.GTU.FTZ.AND P2, PT, |R0|, +INF , PT ;  /* 0x7f8000000000780b */ /* 0x000fc80003f5c200 */
[----:B------:R-:W-:-:S13]  /*0cb0*/  PLOP3.LUT P1, PT, P1, P2, PT, 0xf8, 0x8f ;  /* 0x00000000008f781c */ /* 0x000fda0000f25f70 */
[----:B------:R-:W-:Y:S05]  /*0cc0*/  @P1 BRA `(.L_x_22) ;  /* 0x00000004004c1947 */ /* 0x000fea0003800000 */
[----:B------:R-:W-:-:S13]  /*0cd0*/  LOP3.LUT P1, RZ, R0, 0x7fffffff, R25, 0xc8, !PT ;  /* 0x7fffffff00ff7812 */ /* 0x000fda000782c819 */
[----:B------:R-:W-:Y:S05]  /*0ce0*/  @!P1 BRA `(.L_x_23) ;  /* 0x00000004003c9947 */ /* 0x000fea0003800000 */
[----:B------:R-:W-:Y:S02]  /*0cf0*/  FSETP.NEU.FTZ.AND P3, PT, |R4|, +INF , PT ;  /* 0x7f8000000400780b */ /* 0x000fe40003f7d200 */
[----:B------:R-:W-:Y:S02]  /*0d00*/  FSETP.NEU.FTZ.AND P2, PT, |R0|, +INF , PT ;  /* 0x7f8000000000780b */ /* 0x000fe40003f5d200 */
[----:B------:R-:W-:-:S11]  /*0d10*/  FSETP.NEU.FTZ.AND P1, PT, |R4|, +INF , PT ;  /* 0x7f8000000400780b */ /* 0x000fd60003f3d200 */
[----:B------:R-:W-:Y:S05]  /*0d20*/  @!P2 BRA !P3, `(.L_x_23) ;  /* 0x00000004002ca947 */ /* 0x000fea0005800000 */
[----:B------:R-:W-:-:S04]  /*0d30*/  LOP3.LUT P3, RZ, R25, 0x7fffffff, RZ, 0xc0, !PT ;  /* 0x7fffffff19ff7812 */ /* 0x000fc8000786c0ff */
[----:B------:R-:W-:-:S13]  /*0d40*/  PLOP3.LUT P2, PT, P2, P3, PT, 0x2f, 0xf2 ;  /* 0x0000000000f2781c */ /* 0x000fda0001746577 */
[----:B------:R-:W-:Y:S05]  /*0d50*/  @P2 BRA `(.L_x_24) ;  /* 0x0000000400182947 */ /* 0x000fea0003800000 */
[----:B------:R-:W-:-:S04]  /*0d60*/  LOP3.LUT P2, RZ, R0, 0x7fffffff, RZ, 0xc0, !PT ;  /* 0x7fffffff00ff7812 */ /* 0x000fc8000784c0ff */
[----:B------:R-:W-:-:S13]  /*0d70*/  PLOP3.LUT P1, PT, P1, P2, PT, 0x2f, 0xf2 ;  /* 0x0000000000f2781c */ /* 0x000fda0000f24577 */
[----:B------:R-:W-:Y:S05]  /*0d80*/  @P1 BRA `(.L_x_25) ;  /* 0x0000000400001947 */ /* 0x000fea0003800000 */
[----:B------:R-:W-:Y:S02]  /*0d90*/  ISETP.GE.AND P1, PT, R22, RZ, PT ;  /* 0x000000ff1600720c */ /* 0x000fe40003f26270 */
[----:B------:R-:W-:-:S11]  /*0da0*/  ISETP.GE.AND P2, PT, R20, RZ, PT ;  /* 0x000000ff1400720c */ /* 0x000fd60003f46270 */
[----:B------:R-:W-:Y:S02]  /*0db0*/  @P1 IMAD.MOV.U32 R11, RZ, RZ, RZ ;  /* 0x000000ffff0b1224 */ /* 0x000fe400078e00ff */
[----:B------:R-:W-:Y:S01]  /*0dc0*/  @!P1 FFMA R25, R4, 1.84467440737095516160e+19, RZ ;  /* 0x5f80000004199823 */ /* 0x000fe200000000ff */
[----:B------:R-:W-:Y:S02]  /*0dd0*/  @!P1 IMAD.MOV.U32 R11, RZ, RZ, -0x40 ;  /* 0xffffffc0ff0b9424 */ /* 0x000fe400078e00ff */
[----:B------:R-:W-:Y:S02]  /*0de0*/  @!P2 FFMA R0, R0, 1.84467440737095516160e+19, RZ ;  /* 0x5f8000000000a823 */ /* 0x000fe400000000ff */
[----:B------:R-:W-:-:S07]  /*0df0*/  @!P2 VIADD R11, R11, 0x40 ;  /* 0x000000400b0ba836 */ /* 0x000fce0000000000 */
.L_x_21:
[----:B------:R-:W-:Y:S01]  /*0e00*/  LEA R23, R9, 0xc0800000, 0x17 ;  /* 0xc080000009177811 */ /* 0x000fe200078eb8ff */
[----:B------:R-:W-:Y:S01]  /*0e10*/  VIADD R18, R18, 0xffffff81 ;  /* 0xffffff8112127836 */ /* 0x000fe20000000000 */
[----:B------:R-:W-:Y:S03]  /*0e20*/  BSSY.RECONVERGENT B4, `(.L_x_26) ;  /* 0x0000035000047945 */ /* 0x000fe60003800200 */
[----:B------:R-:W-:Y:S02]  /*0e30*/  IMAD.IADD R24, R0, 0x1, -R23 ;  /* 0x0000000100187824 */ /* 0x000fe400078e0a17 */
[C---:B------:R-:W-:Y:S01]  /*0e40*/  IMAD R0, R18.reuse, -0x800000, R25 ;  /* 0xff80000012007824 */ /* 0x040fe200078e0219 */
[----:B------:R-:W-:Y:S01]  /*0e50*/  IADD3 R18, PT, PT, R18, 0x7f, -R9 ;  /* 0x0000007f12127810 */ /* 0x000fe20007ffe809 */
[----:B------:R-:W0:Y:S01]  /*0e60*/  MUFU.RCP R20, R24 ;  /* 0x0000001800147308 */ /* 0x000e220000001000 */
[----:B------:R-:W-:-:S03]  /*0e70*/  FADD.FTZ R23, -R24, -RZ ;  /* 0x800000ff18177221 */ /* 0x000fc60000010100 */
[----:B------:R-:W-:Y:S02]  /*0e80*/  IMAD.IADD R11, R18, 0x1, R11 ;  /* 0x00000001120b7824 */ /* 0x000fe400078e020b */
[----:B0-----:R-:W-:-:S04]  /*0e90*/  FFMA R27, R20, R23, 1 ;  /* 0x3f800000141b7423 */ /* 0x001fc80000000017 */
[----:B------:R-:W-:-:S04]  /*0ea0*/  FFMA R27, R20, R27, R20 ;  /* 0x0000001b141b7223 */ /* 0x000fc80000000014 */
[----:B------:R-:W-:-:S04]  /*0eb0*/  FFMA R20, R0, R27, RZ ;  /* 0x0000001b00147223 */ /* 0x000fc800000000ff */
[----:B------:R-:W-:-:S04]  /*0ec0*/  FFMA R22, R23, R20, R0 ;  /* 0x0000001417167223 */ /* 0x000fc80000000000 */
[----:B------:R-:W-:-:S04]  /*0ed0*/  FFMA R22, R27, R22, R20 ;  /* 0x000000161b167223 */ /* 0x000fc80000000014 */
[----:B------:R-:W-:-:S04]  /*0ee0*/  FFMA R23, R23, R22, R0 ;  /* 0x0000001617177223 */ /* 0x000fc80000000000 */
[----:B------:R-:W-:-:S05]  /*0ef0*/  FFMA R0, R27, R23, R22 ;  /* 0x000000171b007223 */ /* 0x000fca0000000016 */
[----:B------:R-:W-:-:S04]  /*0f00*/  SHF.R.U32.HI R9, RZ, 0x17, R0 ;  /* 0x00000017ff097819 */ /* 0x000fc80000011600 */
[----:B------:R-:W-:-:S05]  /*0f10*/  LOP3.LUT R18, R9, 0xff, RZ, 0xc0, !PT ;  /* 0x000000ff09127812 */ /* 0x000fca00078ec0ff */
[----:B------:R-:W-:-:S04]  /*0f20*/  IMAD.IADD R9, R18, 0x1, R11 ;  /* 0x0000000112097824 */ /* 0x000fc800078e020b */
[----:B------:R-:W-:-:S05]  /*0f30*/  VIADD R18, R9, 0xffffffff ;  /* 0xffffffff09127836 */ /* 0x000fca0000000000 */
[----:B------:R-:W-:-:S13]  /*0f40*/  ISETP.GE.U32.AND P1, PT, R18, 0xfe, PT ;  /* 0x000000fe1200780c */ /* 0x000fda0003f26070 */
[----:B------:R-:W-:Y:S05]  /*0f50*/  @!P1 BRA `(.L_x_27) ;  /* 0x0000000000809947 */ /* 0x000fea0003800000 */
[----:B------:R-:W-:-:S13]  /*0f60*/  ISETP.GT.AND P1, PT, R9, 0xfe, PT ;  /* 0x000000fe0900780c */ /* 0x000fda0003f24270 */
[----:B------:R-:W-:Y:S05]  /*0f70*/  @P1 BRA `(.L_x_28) ;  /* 0x00000000006c1947 */ /* 0x000fea0003800000 */
[----:B------:R-:W-:-:S13]  /*0f80*/  ISETP.GE.AND P1, PT, R9, 0x1, PT ;  /* 0x000000010900780c */ /* 0x000fda0003f26270 */
[----:B------:R-:W-:Y:S05]  /*0f90*/  @P1 BRA `(.L_x_29) ;  /* 0x0000000000741947 */ /* 0x000fea0003800000 */
[----:B------:R-:W-:Y:S02]  /*0fa0*/  ISETP.GE.AND P1, PT, R9, -0x18, PT ;  /* 0xffffffe80900780c */ /* 0x000fe40003f26270 */
[----:B------:R-:W-:-:S11]  /*0fb0*/  LOP3.LUT R0, R0, 0x80000000, RZ, 0xc0, !PT ;  /* 0x8000000000007812 */ /* 0x000fd600078ec0ff */
[----:B------:R-:W-:Y:S05]  /*0fc0*/  @!P1 BRA `(.L_x_29) ;  /* 0x0000000000689947 */ /* 0x000fea0003800000 */
[-CC-:B------:R-:W-:Y:S01]  /*0fd0*/  FFMA.RZ R11, R27, R23.reuse, R22.reuse ;  /* 0x000000171b0b7223 */ /* 0x180fe2000000c016 */
[----:B------:R-:W-:Y:S02]  /*0fe0*/  VIADD R20, R9, 0x20 ;  /* 0x0000002009147836 */ /* 0x000fe40000000000 */
[CCC-:B------:R-:W-:Y:S01]  /*0ff0*/  FFMA.RP R18, R27.reuse, R23.reuse, R22.reuse ;  /* 0x000000171b127223 */ /* 0x1c0fe20000008016 */
[----:B------:R-:W-:Y:S01]  /*1000*/  FFMA.RM R23, R27, R23, R22 ;  /* 0x000000171b177223 */ /* 0x000fe20000004016 */
[----:B------:R-:W-:Y:S02]  /*1010*/  ISETP.NE.AND P3, PT, R9, RZ, PT ;  /* 0x000000ff0900720c */ /* 0x000fe40003f65270 */
[----:B------:R-:W-:Y:S02]  /*1020*/  LOP3.LUT R11, R11, 0x7fffff, RZ, 0xc0, !PT ;  /* 0x007fffff0b0b7812 */ /* 0x000fe400078ec0ff */
[----:B------:R-:W-:Y:S01]  /*1030*/  ISETP.NE.AND P2, PT, R9, RZ, PT ;  /* 0x000000ff0900720c */ /* 0x000fe20003f45270 */
[----:B------:R-:W-:Y:S01]  /*1040*/  IMAD.MOV R9, RZ, RZ, -R9 ;  /* 0x000000ffff097224 */ /* 0x000fe200078e0a09 */
[----:B------:R-:W-:-:S02]  /*1050*/  LOP3.LUT R11, R11, 0x800000, RZ, 0xfc, !PT ;  /* 0x008000000b0b7812 */ /* 0x000fc400078efcff */
[----:B------:R-:W-:Y:S02]  /*1060*/  FSETP.NEU.FTZ.AND P1, PT, R18, R23, PT ;  /* 0x000000171200720b */ /* 0x000fe40003f3d000 */
[----:B------:R-:W-:Y:S02]  /*1070*/  SHF.L.U32 R20, R11, R20, RZ ;  /* 0x000000140b147219 */ /* 0x000fe400000006ff */
[----:B------:R-:W-:Y:S02]  /*1080*/  SEL R18, R9, RZ, P3 ;  /* 0x000000ff09127207 */ /* 0x000fe40001800000 */
[----:B------:R-:W-:Y:S02]  /*1090*/  ISETP.NE.AND P2, PT, R20, RZ, P2 ;  /* 0x000000ff1400720c */ /* 0x000fe40001745270 */
[----:B------:R-:W-:Y:S02]  /*10a0*/  SHF.R.U32.HI R18, RZ, R18, R11 ;  /* 0x00000012ff127219 */ /* 0x000fe4000001160b */
[----:B------:R-:W-:-:S02]  /*10b0*/  PLOP3.LUT P1, PT, P1, P2, PT, 0xf8, 0x8f ;  /* 0x00000000008f781c */ /* 0x000fc40000f25f70 */
[----:B------:R-:W-:Y:S02]  /*10c0*/  SHF.R.U32.HI R20, RZ, 0x1, R18 ;  /* 0x00000001ff147819 */ /* 0x000fe40000011612 */
[----:B------:R-:W-:-:S04]  /*10d0*/  SEL R9, RZ, 0x1, !P1 ;  /* 0x00000001ff097807 */ /* 0x000fc80004800000 */
[----:B------:R-:W-:-:S04]  /*10e0*/  LOP3.LUT R9, R9, 0x1, R20, 0xf8, !PT ;  /* 0x0000000109097812 */ /* 0x000fc800078ef814 */
[----:B------:R-:W-:-:S05]  /*10f0*/  LOP3.LUT R9, R9, R18, RZ, 0xc0, !PT ;  /* 0x0000001209097212 */ /* 0x000fca00078ec0ff */
[----:B------:R-:W-:-:S05]  /*1100*/  IMAD.IADD R9, R20, 0x1, R9 ;  /* 0x0000000114097824 */ /* 0x000fca00078e0209 */
[----:B------:R-:W-:Y:S01]  /*1110*/  LOP3.LUT R0, R9, R0, RZ, 0xfc, !PT ;  /* 0x0000000009007212 */ /* 0x000fe200078efcff */
[----:B------:R-:W-:Y:S06]  /*1120*/  BRA `(.L_x_29) ;  /* 0x0000000000107947 */ /* 0x000fec0003800000 */
.L_x_28:
[----:B------:R-:W-:-:S04]  /*1130*/  LOP3.LUT R0, R0, 0x80000000, RZ, 0xc0, !PT ;  /* 0x8000000000007812 */ /* 0x000fc800078ec0ff */
[----:B------:R-:W-:Y:S01]  /*1140*/  LOP3.LUT R0, R0, 0x7f800000, RZ, 0xfc, !PT ;  /* 0x7f80000000007812 */ /* 0x000fe200078efcff */
[----:B------:R-:W-:Y:S06]  /*1150*/  BRA `(.L_x_29) ;  /* 0x0000000000047947 */ /* 0x000fec0003800000 */
.L_x_27:
[----:B------:R-:W-:-:S07]  /*1160*/  IMAD R0, R11, 0x800000, R0 ;  /* 0x008000000b007824 */ /* 0x000fce00078e0200 */
.L_x_29:
[----:B------:R-:W-:Y:S05]  /*1170*/  BSYNC.RECONVERGENT B4 ;  /* 0x0000000000047941 */ /* 0x000fea0003800200 */
.L_x_26:
[----:B------:R-:W-:Y:S05]  /*1180*/  BRA `(.L_x_30) ;  /* 0x0000000000207947 */ /* 0x000fea0003800000 */
.L_x_25:
[----:B------:R-:W-:-:S04]  /*1190*/  LOP3.LUT R0, R0, 0x80000000, R25, 0x48, !PT ;  /* 0x8000000000007812 */ /* 0x000fc800078e4819 */
[----:B------:R-:W-:Y:S01]  /*11a0*/  LOP3.LUT R0, R0, 0x7f800000, RZ, 0xfc, !PT ;  /* 0x7f80000000007812 */ /* 0x000fe200078efcff */
[----:B------:R-:W-:Y:S06]  /*11b0*/  BRA `(.L_x_30) ;  /* 0x0000000000147947 */ /* 0x000fec0003800000 */
.L_x_24:
[----:B------:R-:W-:Y:S01]  /*11c0*/  LOP3.LUT R0, R0, 0x80000000, R25, 0x48, !PT ;  /* 0x8000000000007812 */ /* 0x000fe200078e4819 */
[----:B------:R-:W-:Y:S06]  /*11d0*/  BRA `(.L_x_30) ;  /* 0x00000000000c7947 */ /* 0x000fec0003800000 */
.L_x_23:
[----:B------:R-:W0:Y:S01]  /*11e0*/  MUFU.RSQ R0, -QNAN ;  /* 0xffc0000000007908 */ /* 0x000e220000001400 */
[----:B------:R-:W-:Y:S05]  /*11f0*/  BRA `(.L_x_30) ;  /* 0x0000000000047947 */ /* 0x000fea0003800000 */
.L_x_22:
[----:B------:R-:W-:-:S07]  /*1200*/  FADD.FTZ R0, R4, R0 ;  /* 0x0000000004007221 */ /* 0x000fce0000010000 */
.L_x_30:
[----:B------:R-:W-:Y:S05]  /*1210*/  BSYNC.RECONVERGENT B3 ;  /* 0x0000000000037941 */ /* 0x000fea0003800200 */
.L_x_20:
[----:B------:R-:W-:-:S04]  /*1220*/  IMAD.MOV.U32 R11, RZ, RZ, 0x0 ;  /* 0x00000000ff0b7424 */ /* 0x000fc800078e00ff */
[----:B0-----:R-:W-:Y:S05]  /*1230*/  RET.REL.NODEC R10 `(_Z6kernelxiPd) ;  /* 0xffffffec0a707950 */ /* 0x001fea0003c3ffff */
.L_x_31:
[----:B------:R-:W-:-:S00]  /*1240*/  BRA `(.L_x_31) ;  /* 0xfffffffc00fc7947 */ /* 0x000fc0000383ffff */
[----:B------:R-:W-:-:S00]  /*1250*/  NOP ;  /* 0x0000000000007918 */ /* 0x000fc00000000000 */
        /* <DEDUP_REMOVED lines=10> */
.L_x_32:


//--------------------- .nv.shared._Z6kernelxiPd  --------------------------
	.section	.nv.shared._Z6kernelxiPd,"aw",@nobits
	.sectionflags	@""
	.align	16
	.zero		1024


//--------------------- .nv.shared.reserved.0     --------------------------
	.section	.nv.shared.reserved.0,"aw",@nobits
	.weak		__nv_reservedSMEM_offset_0_alias
	.size		__nv_reservedSMEM_offset_0_alias, 0, 64
	.other		__nv_reservedSMEM_offset_0_alias,@"STO_CUDA_RESERVED_SHARED STV_DEFAULT"
__nv_reservedSMEM_offset_0_alias:
	.zero		0
	.zero		64


//--------------------- .nv.constant0._Z6kernelxiPd --------------------------
	.section	.nv.constant0._Z6kernelxiPd,"a",@progbits
	.sectionflags	@""
	.align	4
.nv.constant0._Z6kernelxiPd:
	.zero		920


//--------------------- SYMBOLS --------------------------

	.type		.nv.reservedSmem.offset0,@object
	.size		.nv.reservedSmem.offset0,0x4
	.type		.nv.reservedSmem.cap,@object
	.size		.nv.reservedSmem.cap,0x4
